//
// Generated by NVIDIA NVVM Compiler
//
// Compiler Build ID: CL-36424714
// Cuda compilation tools, release 13.0, V13.0.88
// Based on NVVM 20.0.0
//

.version 9.0
.target sm_100
.address_size 64

	// .globl	_Z3addPiS_S_

.visible .entry _Z3addPiS_S_(
	.param .u64 .ptr .align 1 _Z3addPiS_S__param_0,
	.param .u64 .ptr .align 1 _Z3addPiS_S__param_1,
	.param .u64 .ptr .align 1 _Z3addPiS_S__param_2
)
{
	.reg .pred 	%p<2>;
	.reg .b32 	%r<8>;
	.reg .b64 	%rd<11>;

	ld.param.u64 	%rd1, [_Z3addPiS_S__param_0];
	ld.param.u64 	%rd2, [_Z3addPiS_S__param_1];
	ld.param.u64 	%rd3, [_Z3addPiS_S__param_2];
	mov.u32 	%r2, %tid.x;
	mov.u32 	%r3, %ctaid.x;
	mov.u32 	%r4, %ntid.x;
	mad.lo.s32 	%r1, %r3, %r4, %r2;
	setp.gt.s32 	%p1, %r1, 99;
	@%p1 bra 	$L__BB0_2;
	cvta.to.global.u64 	%rd4, %rd1;
	cvta.to.global.u64 	%rd5, %rd2;
	cvta.to.global.u64 	%rd6, %rd3;
	mul.wide.s32 	%rd7, %r1, 4;
	add.s64 	%rd8, %rd4, %rd7;
	ld.global.u32 	%r5, [%rd8];
	add.s64 	%rd9, %rd5, %rd7;
	ld.global.u32 	%r6, [%rd9];
	add.s32 	%r7, %r6, %r5;
	add.s64 	%rd10, %rd6, %rd7;
	st.global.u32 	[%rd10], %r7;
$L__BB0_2:
	ret;

}


// ===== COMPILED SASS (sm_100) =====

	.target	sm_100

	.elftype	@"ET_EXEC"


//--------------------- .note.nv.tkinfo           --------------------------
	.section	.note.nv.tkinfo,"",@"SHT_NOTE"
	.sectionflags	@"SHF_NOTE_NV_TKINFO"
	.tkinfo
        /*0018*/ 	.word	0x00000002
        /*0030*/ 	.string	""
        /*0030*/ 	.string	"ptxas"
        /*0030*/ 	.string	"Cuda compilation tools, release 13.0, V13.0.88"
        /*0030*/ 	.string	"Build cuda_13.0.r13.0/compiler.36424714_0"
        /*0030*/ 	.string	"-arch sm_100 -m 64 "



//--------------------- .note.nv.cuinfo           --------------------------
	.section	.note.nv.cuinfo,"",@"SHT_NOTE"
	.sectionflags	@"SHF_NOTE_NV_CUINFO"
        /*0018*/ 	.short	0x0002
        /*001a*/ 	.short	0x0064
        /*001c*/ 	.short	0x0082
	.zero		2


//--------------------- .nv.info                  --------------------------
	.section	.nv.info,"",@"SHT_CUDA_INFO"
	.align	4


	//----- nvinfo : EIATTR_REGCOUNT
	.align		4
        /*0000*/ 	.byte	0x04, 0x2f
        /*0002*/ 	.short	(.L_1 - .L_0)
	.align		4
.L_0:
        /*0004*/ 	.word	index@(_Z3addPiS_S_)
        /*0008*/ 	.word	0x0000000c


	//----- nvinfo : EIATTR_FRAME_SIZE
	.align		4
.L_1:
        /*000c*/ 	.byte	0x04, 0x11
        /*000e*/ 	.short	(.L_3 - .L_2)
	.align		4
.L_2:
        /*0010*/ 	.word	index@(_Z3addPiS_S_)
        /*0014*/ 	.word	0x00000000


	//----- nvinfo : EIATTR_MIN_STACK_SIZE
	.align		4
.L_3:
        /*0018*/ 	.byte	0x04, 0x12
        /*001a*/ 	.short	(.L_5 - .L_4)
	.align		4
.L_4:
        /*001c*/ 	.word	index@(_Z3addPiS_S_)
        /*0020*/ 	.word	0x00000000
.L_5:


//--------------------- .nv.compat                --------------------------
	.section	.nv.compat,"",@"SHT_CUDA_COMPAT_INFO"
	.align	4
        /*0000*/ 	.byte	0x02, 0x09, 0x00, 0x00, 0x02, 0x02, 0x01, 0x00, 0x02, 0x05, 0x05, 0x00, 0x03, 0x07, 0x01, 0x01
        /*0010*/ 	.byte	0x02, 0x03, 0x00, 0x00, 0x02, 0x06, 0x01, 0x00, 0x04, 0x0b, 0x08, 0x00, 0x09, 0x00, 0x00, 0x00
        /*0020*/ 	.byte	0x00, 0x00, 0x00, 0x00


//--------------------- .nv.info._Z3addPiS_S_     --------------------------
	.section	.nv.info._Z3addPiS_S_,"",@"SHT_CUDA_INFO"
	.sectionflags	@""
	.align	4


	//----- nvinfo : EIATTR_CUDA_API_VERSION
	.align		4
        /*0000*/ 	.byte	0x04, 0x37
        /*0002*/ 	.short	(.L_7 - .L_6)
.L_6:
        /*0004*/ 	.word	0x00000082


	//----- nvinfo : EIATTR_KPARAM_INFO
	.align		4
.L_7:
        /*0008*/ 	.byte	0x04, 0x17
        /*000a*/ 	.short	(.L_9 - .L_8)
.L_8:
        /*000c*/ 	.word	0x00000000
        /*0010*/ 	.short	0x0002
        /*0012*/ 	.short	0x0010
        /*0014*/ 	.byte	0x00, 0xf5, 0x21, 0x00


	//----- nvinfo : EIATTR_KPARAM_INFO
	.align		4
.L_9:
        /*0018*/ 	.byte	0x04, 0x17
        /*001a*/ 	.short	(.L_11 - .L_10)
.L_10:
        /*001c*/ 	.word	0x00000000
        /*0020*/ 	.short	0x0001
        /*0022*/ 	.short	0x0008
        /*0024*/ 	.byte	0x00, 0xf5, 0x21, 0x00


	//----- nvinfo : EIATTR_KPARAM_INFO
	.align		4
.L_11:
        /*0028*/ 	.byte	0x04, 0x17
        /*002a*/ 	.short	(.L_13 - .L_12)
.L_12:
        /*002c*/ 	.word	0x00000000
        /*0030*/ 	.short	0x0000
        /*0032*/ 	.short	0x0000
        /*0034*/ 	.byte	0x00, 0xf5, 0x21, 0x00


	//----- nvinfo : EIATTR_SPARSE_MMA_MASK
	.align		4
.L_13:
        /*0038*/ 	.byte	0x03, 0x50
        /*003a*/ 	.short	0x0000


	//----- nvinfo : EIATTR_MAXREG_COUNT
	.align		4
        /*003c*/ 	.byte	0x03, 0x1b
        /*003e*/ 	.short	0x00ff


	//----- nvinfo : EIATTR_MERCURY_ISA_VERSION
	.align		4
        /*0040*/ 	.byte	0x03, 0x5f
        /*0042*/ 	.short	0x0101


	//----- nvinfo : EIATTR_VRC_CTA_INIT_COUNT
	.align		4
        /*0044*/ 	.byte	0x02, 0x4a
	.zero		1
	.zero		1


	//----- nvinfo : EIATTR_EXIT_INSTR_OFFSETS
	.align		4
        /*0048*/ 	.byte	0x04, 0x1c
        /*004a*/ 	.short	(.L_15 - .L_14)


	//   ....[0]....
.L_14:
        /*004c*/ 	.word	0x00000060


	//   ....[1]....
        /*0050*/ 	.word	0x00000120


	//----- nvinfo : EIATTR_CBANK_PARAM_SIZE
	.align		4
.L_15:
        /*0054*/ 	.byte	0x03, 0x19
        /*0056*/ 	.short	0x0018


	//----- nvinfo : EIATTR_PARAM_CBANK
	.align		4
        /*0058*/ 	.byte	0x04, 0x0a
        /*005a*/ 	.short	(.L_17 - .L_16)
	.align		4
.L_16:
        /*005c*/ 	.word	index@(.nv.constant0._Z3addPiS_S_)
        /*0060*/ 	.short	0x0380
        /*0062*/ 	.short	0x0018


	//----- nvinfo : EIATTR_SW_WAR
	.align		4
.L_17:
        /*0064*/ 	.byte	0x04, 0x36
        /*0066*/ 	.short	(.L_19 - .L_18)
.L_18:
        /*0068*/ 	.word	0x00000008
.L_19:


//--------------------- .nv.callgraph             --------------------------
	.section	.nv.callgraph,"",@"SHT_CUDA_CALLGRAPH"
	.align	4
	.sectionentsize	8
	.align		4
        /*0000*/ 	.word	0x00000000
	.align		4
        /*0004*/ 	.word	0xffffffff
	.align		4
        /*0008*/ 	.word	0x00000000
	.align		4
        /*000c*/ 	.word	0xfffffffe
	.align		4
        /*0010*/ 	.word	0x00000000
	.align		4
        /*0014*/ 	.word	0xfffffffd
	.align		4
        /*0018*/ 	.word	0x00000000
	.align		4
        /*001c*/ 	.word	0xfffffffc


//--------------------- .text._Z3addPiS_S_        --------------------------
	.section	.text._Z3addPiS_S_,"ax",@progbits
	.align	128
        .global         _Z3addPiS_S_
        .type           _Z3addPiS_S_,@function
        .size           _Z3addPiS_S_,(.L_x_1 - _Z3addPiS_S_)
        .other          _Z3addPiS_S_,@"STO_CUDA_ENTRY STV_DEFAULT"
_Z3addPiS_S_:
.text._Z3addPiS_S_:
[----:B------:R-:W-:Y:S01]  /*0000*/  LDC R1, c[0x0][0x37c] ;  /* 0x0000df00ff017b82 */ /* 0x000fe20000000800 */
[----:B------:R-:W0:Y:S07]  /*0010*/  S2R R9, SR_TID.X ;  /* 0x0000000000097919 */ /* 0x000e2e0000002100 */
[----:B------:R-:W0:Y:S08]  /*0020*/  S2UR UR4, SR_CTAID.X ;  /* 0x00000000000479c3 */ /* 0x000e300000002500 */
[----:B------:R-:W0:Y:S02]  /*0030*/  LDC R0, c[0x0][0x360] ;  /* 0x0000d800ff007b82 */ /* 0x000e240000000800 */
[----:B0-----:R-:W-:-:S05]  /*0040*/  IMAD R9, R0, UR4, R9 ;  /* 0x0000000400097c24 */ /* 0x001fca000f8e0209 */
[----:B------:R-:W-:-:S13]  /*0050*/  ISETP.GT.AND P0, PT, R9, 0x63, PT ;  /* 0x000000630900780c */ /* 0x000fda0003f04270 */
[----:B------:R-:W-:Y:S05]  /*0060*/  @P0 EXIT ;  /* 0x000000000000094d */ /* 0x000fea0003800000 */
[----:B------:R-:W0:Y:S01]  /*0070*/  LDC.64 R2, c[0x0][0x380] ;  /* 0x0000e000ff027b82 */ /* 0x000e220000000a00 */
[----:B------:R-:W1:Y:S07]  /*0080*/  LDCU.64 UR4, c[0x0][0x358] ;  /* 0x00006b00ff0477ac */ /* 0x000e6e0008000a00 */
[----:B------:R-:W2:Y:S08]  /*0090*/  LDC.64 R4, c[0x0][0x388] ;  /* 0x0000e200ff047b82 */ /* 0x000eb00000000a00 */
[----:B------:R-:W3:Y:S01]  /*00a0*/  LDC.64 R6, c[0x0][0x390] ;  /* 0x0000e400ff067b82 */ /* 0x000ee20000000a00 */
[----:B0-----:R-:W-:-:S06]  /*00b0*/  IMAD.WIDE R2, R9, 0x4, R2 ;  /* 0x0000000409027825 */ /* 0x001fcc00078e0202 */
[----:B-1----:R-:W4:Y:S01]  /*00c0*/  LDG.E R2, desc[UR4][R2.64] ;  /* 0x0000000402027981 */ /* 0x002f22000c1e1900 */
[----:B--2---:R-:W-:-:S06]  /*00d0*/  IMAD.WIDE R4, R9, 0x4, R4 ;  /* 0x0000000409047825 */ /* 0x004fcc00078e0204 */
[----:B------:R-:W4:Y:S01]  /*00e0*/  LDG.E R5, desc[UR4][R4.64] ;  /* 0x0000000404057981 */ /* 0x000f22000c1e1900 */
[----:B---3--:R-:W-:Y:S01]  /*00f0*/  IMAD.WIDE R6, R9, 0x4, R6 ;  /* 0x0000000409067825 */ /* 0x008fe200078e0206 */
[----:B----4-:R-:W-:-:S05]  /*0100*/  IADD3 R9, PT, PT, R2, R5, RZ ;  /* 0x0000000502097210 */ /* 0x010fca0007ffe0ff */
[----:B------:R-:W-:Y:S01]  /*0110*/  STG.E desc[UR4][R6.64], R9 ;  /* 0x0000000906007986 */ /* 0x000fe2000c101904 */
[----:B------:R-:W-:Y:S05]  /*0120*/  EXIT ;  /* 0x000000000000794d */ /* 0x000fea0003800000 */
.L_x_0:
[----:B------:R-:W-:-:S00]  /*0130*/  BRA `(.L_x_0) ;  /* 0xfffffffc00fc7947 */ /* 0x000fc0000383ffff */
[----:B------:R-:W-:-:S00]  /*0140*/  NOP ;  /* 0x0000000000007918 */ /* 0x000fc00000000000 */
        /* <DEDUP_REMOVED lines=11> */
.L_x_1:


//--------------------- .nv.shared.reserved.0     --------------------------
	.section	.nv.shared.reserved.0,"aw",@nobits
	.weak		__nv_reservedSMEM_offset_0_alias
	.size		__nv_reservedSMEM_offset_0_alias, 0, 64
	.other		__nv_reservedSMEM_offset_0_alias,@"STO_CUDA_RESERVED_SHARED STV_DEFAULT"
__nv_reservedSMEM_offset_0_alias:
	.zero		0
	.zero		64


//--------------------- .nv.constant0._Z3addPiS_S_ --------------------------
	.section	.nv.constant0._Z3addPiS_S_,"a",@progbits
	.sectionflags	@""
	.align	4
.nv.constant0._Z3addPiS_S_:
	.zero		920


//--------------------- SYMBOLS --------------------------

	.type		.nv.reservedSmem.offset0,@object
	.size		.nv.reservedSmem.offset0,0x4
